//
// Generated by NVIDIA NVVM Compiler
//
// Compiler Build ID: CL-36424714
// Cuda compilation tools, release 13.0, V13.0.88
// Based on NVVM 20.0.0
//

.version 9.0
.target sm_100
.address_size 64

	// .globl	_Z10vector_addPfS_S_

.visible .entry _Z10vector_addPfS_S_(
	.param .u64 .ptr .align 1 _Z10vector_addPfS_S__param_0,
	.param .u64 .ptr .align 1 _Z10vector_addPfS_S__param_1,
	.param .u64 .ptr .align 1 _Z10vector_addPfS_S__param_2
)
{
	.reg .pred 	%p<2>;
	.reg .b32 	%r<9>;
	.reg .b32 	%f<52>;
	.reg .b64 	%rd<21>;

	ld.param.u64 	%rd7, [_Z10vector_addPfS_S__param_0];
	ld.param.u64 	%rd8, [_Z10vector_addPfS_S__param_1];
	ld.param.u64 	%rd9, [_Z10vector_addPfS_S__param_2];
	cvta.to.global.u64 	%rd10, %rd9;
	cvta.to.global.u64 	%rd11, %rd8;
	mov.u32 	%r1, %tid.x;
	mov.u32 	%r2, %ctaid.x;
	mul.wide.u32 	%rd12, %r2, 4096;
	add.s64 	%rd13, %rd12, %rd11;
	add.s64 	%rd20, %rd13, 32;
	mul.wide.u32 	%rd14, %r1, 4;
	add.s64 	%rd15, %rd14, %rd10;
	add.s64 	%rd19, %rd15, 131072;
	mov.f32 	%f51, 0f00000000;
	mov.b32 	%r8, 0;
$L__BB0_1:
	ld.global.f32 	%f4, [%rd20+-32];
	ld.global.f32 	%f5, [%rd19+-131072];
	fma.rn.f32 	%f6, %f4, %f5, %f51;
	ld.global.f32 	%f7, [%rd20+-28];
	ld.global.f32 	%f8, [%rd19+-114688];
	fma.rn.f32 	%f9, %f7, %f8, %f6;
	ld.global.f32 	%f10, [%rd20+-24];
	ld.global.f32 	%f11, [%rd19+-98304];
	fma.rn.f32 	%f12, %f10, %f11, %f9;
	ld.global.f32 	%f13, [%rd20+-20];
	ld.global.f32 	%f14, [%rd19+-81920];
	fma.rn.f32 	%f15, %f13, %f14, %f12;
	ld.global.f32 	%f16, [%rd20+-16];
	ld.global.f32 	%f17, [%rd19+-65536];
	fma.rn.f32 	%f18, %f16, %f17, %f15;
	ld.global.f32 	%f19, [%rd20+-12];
	ld.global.f32 	%f20, [%rd19+-49152];
	fma.rn.f32 	%f21, %f19, %f20, %f18;
	ld.global.f32 	%f22, [%rd20+-8];
	ld.global.f32 	%f23, [%rd19+-32768];
	fma.rn.f32 	%f24, %f22, %f23, %f21;
	ld.global.f32 	%f25, [%rd20+-4];
	ld.global.f32 	%f26, [%rd19+-16384];
	fma.rn.f32 	%f27, %f25, %f26, %f24;
	ld.global.f32 	%f28, [%rd20];
	ld.global.f32 	%f29, [%rd19];
	fma.rn.f32 	%f30, %f28, %f29, %f27;
	ld.global.f32 	%f31, [%rd20+4];
	ld.global.f32 	%f32, [%rd19+16384];
	fma.rn.f32 	%f33, %f31, %f32, %f30;
	ld.global.f32 	%f34, [%rd20+8];
	ld.global.f32 	%f35, [%rd19+32768];
	fma.rn.f32 	%f36, %f34, %f35, %f33;
	ld.global.f32 	%f37, [%rd20+12];
	ld.global.f32 	%f38, [%rd19+49152];
	fma.rn.f32 	%f39, %f37, %f38, %f36;
	ld.global.f32 	%f40, [%rd20+16];
	ld.global.f32 	%f41, [%rd19+65536];
	fma.rn.f32 	%f42, %f40, %f41, %f39;
	ld.global.f32 	%f43, [%rd20+20];
	ld.global.f32 	%f44, [%rd19+81920];
	fma.rn.f32 	%f45, %f43, %f44, %f42;
	ld.global.f32 	%f46, [%rd20+24];
	ld.global.f32 	%f47, [%rd19+98304];
	fma.rn.f32 	%f48, %f46, %f47, %f45;
	ld.global.f32 	%f49, [%rd20+28];
	ld.global.f32 	%f50, [%rd19+114688];
	fma.rn.f32 	%f51, %f49, %f50, %f48;
	add.s32 	%r8, %r8, 16;
	add.s64 	%rd20, %rd20, 64;
	add.s64 	%rd19, %rd19, 262144;
	setp.ne.s32 	%p1, %r8, 1024;
	@%p1 bra 	$L__BB0_1;
	cvta.to.global.u64 	%rd16, %rd7;
	shl.b32 	%r6, %r2, 12;
	or.b32  	%r7, %r6, %r1;
	mul.wide.u32 	%rd17, %r7, 4;
	add.s64 	%rd18, %rd16, %rd17;
	st.global.f32 	[%rd18], %f51;
	ret;

}


// ===== COMPILED SASS (sm_100) =====

	.target	sm_100

	.elftype	@"ET_EXEC"


//--------------------- .note.nv.tkinfo           --------------------------
	.section	.note.nv.tkinfo,"",@"SHT_NOTE"
	.sectionflags	@"SHF_NOTE_NV_TKINFO"
	.tkinfo
        /*0018*/ 	.word	0x00000002
        /*0030*/ 	.string	""
        /*0030*/ 	.string	"ptxas"
        /*0030*/ 	.string	"Cuda compilation tools, release 13.0, V13.0.88"
        /*0030*/ 	.string	"Build cuda_13.0.r13.0/compiler.36424714_0"
        /*0030*/ 	.string	"-arch sm_100 -m 64 "



//--------------------- .note.nv.cuinfo           --------------------------
	.section	.note.nv.cuinfo,"",@"SHT_NOTE"
	.sectionflags	@"SHF_NOTE_NV_CUINFO"
        /*0018*/ 	.short	0x0002
        /*001a*/ 	.short	0x0064
        /*001c*/ 	.short	0x0082
	.zero		2


//--------------------- .nv.info                  --------------------------
	.section	.nv.info,"",@"SHT_CUDA_INFO"
	.align	4


	//----- nvinfo : EIATTR_REGCOUNT
	.align		4
        /*0000*/ 	.byte	0x04, 0x2f
        /*0002*/ 	.short	(.L_1 - .L_0)
	.align		4
.L_0:
        /*0004*/ 	.word	index@(_Z10vector_addPfS_S_)
        /*0008*/ 	.word	0x0000001e


	//----- nvinfo : EIATTR_FRAME_SIZE
	.align		4
.L_1:
        /*000c*/ 	.byte	0x04, 0x11
        /*000e*/ 	.short	(.L_3 - .L_2)
	.align		4
.L_2:
        /*0010*/ 	.word	index@(_Z10vector_addPfS_S_)
        /*0014*/ 	.word	0x00000000


	//----- nvinfo : EIATTR_MIN_STACK_SIZE
	.align		4
.L_3:
        /*0018*/ 	.byte	0x04, 0x12
        /*001a*/ 	.short	(.L_5 - .L_4)
	.align		4
.L_4:
        /*001c*/ 	.word	index@(_Z10vector_addPfS_S_)
        /*0020*/ 	.word	0x00000000
.L_5:


//--------------------- .nv.compat                --------------------------
	.section	.nv.compat,"",@"SHT_CUDA_COMPAT_INFO"
	.align	4
        /*0000*/ 	.byte	0x02, 0x09, 0x00, 0x00, 0x02, 0x02, 0x01, 0x00, 0x02, 0x05, 0x05, 0x00, 0x03, 0x07, 0x01, 0x01
        /*0010*/ 	.byte	0x02, 0x03, 0x00, 0x00, 0x02, 0x06, 0x01, 0x00, 0x04, 0x0b, 0x08, 0x00, 0x09, 0x00, 0x00, 0x00
        /*0020*/ 	.byte	0x00, 0x00, 0x00, 0x00


//--------------------- .nv.info._Z10vector_addPfS_S_ --------------------------
	.section	.nv.info._Z10vector_addPfS_S_,"",@"SHT_CUDA_INFO"
	.sectionflags	@""
	.align	4


	//----- nvinfo : EIATTR_CUDA_API_VERSION
	.align		4
        /*0000*/ 	.byte	0x04, 0x37
        /*0002*/ 	.short	(.L_7 - .L_6)
.L_6:
        /*0004*/ 	.word	0x00000082


	//----- nvinfo : EIATTR_KPARAM_INFO
	.align		4
.L_7:
        /*0008*/ 	.byte	0x04, 0x17
        /*000a*/ 	.short	(.L_9 - .L_8)
.L_8:
        /*000c*/ 	.word	0x00000000
        /*0010*/ 	.short	0x0002
        /*0012*/ 	.short	0x0010
        /*0014*/ 	.byte	0x00, 0xf5, 0x21, 0x00


	//----- nvinfo : EIATTR_KPARAM_INFO
	.align		4
.L_9:
        /*0018*/ 	.byte	0x04, 0x17
        /*001a*/ 	.short	(.L_11 - .L_10)
.L_10:
        /*001c*/ 	.word	0x00000000
        /*0020*/ 	.short	0x0001
        /*0022*/ 	.short	0x0008
        /*0024*/ 	.byte	0x00, 0xf5, 0x21, 0x00


	//----- nvinfo : EIATTR_KPARAM_INFO
	.align		4
.L_11:
        /*0028*/ 	.byte	0x04, 0x17
        /*002a*/ 	.short	(.L_13 - .L_12)
.L_12:
        /*002c*/ 	.word	0x00000000
        /*0030*/ 	.short	0x0000
        /*0032*/ 	.short	0x0000
        /*0034*/ 	.byte	0x00, 0xf5, 0x21, 0x00


	//----- nvinfo : EIATTR_SPARSE_MMA_MASK
	.align		4
.L_13:
        /*0038*/ 	.byte	0x03, 0x50
        /*003a*/ 	.short	0x0000


	//----- nvinfo : EIATTR_MAXREG_COUNT
	.align		4
        /*003c*/ 	.byte	0x03, 0x1b
        /*003e*/ 	.short	0x00ff


	//----- nvinfo : EIATTR_MERCURY_ISA_VERSION
	.align		4
        /*0040*/ 	.byte	0x03, 0x5f
        /*0042*/ 	.short	0x0101


	//----- nvinfo : EIATTR_VRC_CTA_INIT_COUNT
	.align		4
        /*0044*/ 	.byte	0x02, 0x4a
	.zero		1
	.zero		1


	//----- nvinfo : EIATTR_EXIT_INSTR_OFFSETS
	.align		4
        /*0048*/ 	.byte	0x04, 0x1c
        /*004a*/ 	.short	(.L_15 - .L_14)


	//   ....[0]....
.L_14:
        /*004c*/ 	.word	0x000004c0


	//----- nvinfo : EIATTR_CBANK_PARAM_SIZE
	.align		4
.L_15:
        /*0050*/ 	.byte	0x03, 0x19
        /*0052*/ 	.short	0x0018


	//----- nvinfo : EIATTR_PARAM_CBANK
	.align		4
        /*0054*/ 	.byte	0x04, 0x0a
        /*0056*/ 	.short	(.L_17 - .L_16)
	.align		4
.L_16:
        /*0058*/ 	.word	index@(.nv.constant0._Z10vector_addPfS_S_)
        /*005c*/ 	.short	0x0380
        /*005e*/ 	.short	0x0018


	//----- nvinfo : EIATTR_SW_WAR
	.align		4
.L_17:
        /*0060*/ 	.byte	0x04, 0x36
        /*0062*/ 	.short	(.L_19 - .L_18)
.L_18:
        /*0064*/ 	.word	0x00000008
.L_19:


//--------------------- .nv.callgraph             --------------------------
	.section	.nv.callgraph,"",@"SHT_CUDA_CALLGRAPH"
	.align	4
	.sectionentsize	8
	.align		4
        /*0000*/ 	.word	0x00000000
	.align		4
        /*0004*/ 	.word	0xffffffff
	.align		4
        /*0008*/ 	.word	0x00000000
	.align		4
        /*000c*/ 	.word	0xfffffffe
	.align		4
        /*0010*/ 	.word	0x00000000
	.align		4
        /*0014*/ 	.word	0xfffffffd
	.align		4
        /*0018*/ 	.word	0x00000000
	.align		4
        /*001c*/ 	.word	0xfffffffc


//--------------------- .text._Z10vector_addPfS_S_ --------------------------
	.section	.text._Z10vector_addPfS_S_,"ax",@progbits
	.align	128
        .global         _Z10vector_addPfS_S_
        .type           _Z10vector_addPfS_S_,@function
        .size           _Z10vector_addPfS_S_,(.L_x_2 - _Z10vector_addPfS_S_)
        .other          _Z10vector_addPfS_S_,@"STO_CUDA_ENTRY STV_DEFAULT"
_Z10vector_addPfS_S_:
.text._Z10vector_addPfS_S_:
[----:B------:R-:W-:Y:S01]  /*0000*/  LDC R1, c[0x0][0x37c] ;  /* 0x0000df00ff017b82 */ /* 0x000fe20000000800 */
[----:B------:R-:W0:Y:S07]  /*0010*/  S2R R0, SR_TID.X ;  /* 0x0000000000007919 */ /* 0x000e2e0000002100 */
[----:B------:R-:W1:Y:S01]  /*0020*/  S2UR UR6, SR_CTAID.X ;  /* 0x00000000000679c3 */ /* 0x000e620000002500 */
[----:B------:R-:W1:Y:S01]  /*0030*/  LDCU.64 UR4, c[0x0][0x388] ;  /* 0x00007100ff0477ac */ /* 0x000e620008000a00 */
[----:B------:R-:W-:Y:S01]  /*0040*/  HFMA2 R10, -RZ, RZ, 0, 0 ;  /* 0x00000000ff0a7431 */ /* 0x000fe200000001ff */
[----:B------:R-:W2:Y:S05]  /*0050*/  LDCU.64 UR8, c[0x0][0x358] ;  /* 0x00006b00ff0877ac */ /* 0x000eaa0008000a00 */
[----:B------:R-:W0:Y:S01]  /*0060*/  LDC.64 R2, c[0x0][0x390] ;  /* 0x0000e400ff027b82 */ /* 0x000e220000000a00 */
[----:B-1----:R-:W-:-:S04]  /*0070*/  UIMAD.WIDE.U32 UR4, UR6, 0x1000, UR4 ;  /* 0x00001000060478a5 */ /* 0x002fc8000f8e0004 */
[----:B------:R-:W-:Y:S01]  /*0080*/  UIADD3 UR7, UP0, UPT, UR4, 0x20, URZ ;  /* 0x0000002004077890 */ /* 0x000fe2000ff1e0ff */
[----:B0-----:R-:W-:-:S03]  /*0090*/  IMAD.WIDE.U32 R2, R0, 0x4, R2 ;  /* 0x0000000400027825 */ /* 0x001fc600078e0002 */
[----:B------:R-:W-:Y:S01]  /*00a0*/  UIADD3.X UR4, UPT, UPT, URZ, UR5, URZ, UP0, !UPT ;  /* 0x00000005ff047290 */ /* 0x000fe200087fe4ff */
[----:B------:R-:W-:Y:S02]  /*00b0*/  IADD3 R4, P0, PT, R2, 0x20000, RZ ;  /* 0x0002000002047810 */ /* 0x000fe40007f1e0ff */
[----:B------:R-:W-:Y:S02]  /*00c0*/  MOV R2, UR7 ;  /* 0x0000000700027c02 */ /* 0x000fe40008000f00 */
[----:B------:R-:W-:Y:S02]  /*00d0*/  IADD3.X R5, PT, PT, RZ, R3, RZ, P0, !PT ;  /* 0x00000003ff057210 */ /* 0x000fe400007fe4ff */
[----:B------:R-:W-:Y:S01]  /*00e0*/  MOV R3, UR4 ;  /* 0x0000000400037c02 */ /* 0x000fe20008000f00 */
[----:B--2---:R-:W-:-:S06]  /*00f0*/  UMOV UR4, URZ ;  /* 0x000000ff00047c82 */ /* 0x004fcc0008000000 */
.L_x_0:
[----:B------:R-:W2:Y:S04]  /*0100*/  LDG.E R11, desc[UR8][R2.64+-0x20] ;  /* 0xffffe008020b7981 */ /* 0x000ea8000c1e1900 */
[----:B------:R-:W2:Y:S04]  /*0110*/  LDG.E R12, desc[UR8][R4.64+-0x20000] ;  /* 0xfe000008040c7981 */ /* 0x000ea8000c1e1900 */
[----:B------:R-:W3:Y:S04]  /*0120*/  LDG.E R24, desc[UR8][R2.64+-0x1c] ;  /* 0xffffe40802187981 */ /* 0x000ee8000c1e1900 */
[----:B------:R-:W3:Y:S04]  /*0130*/  LDG.E R25, desc[UR8][R4.64+-0x1c000] ;  /* 0xfe40000804197981 */ /* 0x000ee8000c1e1900 */
[----:B------:R-:W4:Y:S04]  /*0140*/  LDG.E R19, desc[UR8][R2.64+-0x18] ;  /* 0xffffe80802137981 */ /* 0x000f28000c1e1900 */
[----:B------:R-:W4:Y:S04]  /*0150*/  LDG.E R18, desc[UR8][R4.64+-0x18000] ;  /* 0xfe80000804127981 */ /* 0x000f28000c1e1900 */
[----:B------:R-:W5:Y:S04]  /*0160*/  LDG.E R22, desc[UR8][R2.64+-0x14] ;  /* 0xffffec0802167981 */ /* 0x000f68000c1e1900 */
        /* <DEDUP_REMOVED lines=11> */
[----:B------:R-:W5:Y:S01]  /*0220*/  LDG.E R13, desc[UR8][R4.64+0x4000] ;  /* 0x00400008040d7981 */ /* 0x000f62000c1e1900 */
[----:B--2---:R-:W-:-:S03]  /*0230*/  FFMA R11, R11, R12, R10 ;  /* 0x0000000c0b0b7223 */ /* 0x004fc6000000000a */
[----:B------:R-:W2:Y:S04]  /*0240*/  LDG.E R12, desc[UR8][R2.64+0x4] ;  /* 0x00000408020c7981 */ /* 0x000ea8000c1e1900 */
[----:B------:R-:W2:Y:S01]  /*0250*/  LDG.E R10, desc[UR8][R2.64+0x8] ;  /* 0x00000808020a7981 */ /* 0x000ea2000c1e1900 */
[----:B---3--:R-:W-:-:S03]  /*0260*/  FFMA R24, R24, R25, R11 ;  /* 0x0000001918187223 */ /* 0x008fc6000000000b */
[----:B------:R-:W3:Y:S01]  /*0270*/  LDG.E R11, desc[UR8][R4.64+0x8000] ;  /* 0x00800008040b7981 */ /* 0x000ee2000c1e1900 */
[----:B----4-:R-:W-:-:S03]  /*0280*/  FFMA R25, R19, R18, R24 ;  /* 0x0000001213197223 */ /* 0x010fc60000000018 */
[----:B------:R-:W4:Y:S04]  /*0290*/  LDG.E R18, desc[UR8][R2.64+0xc] ;  /* 0x00000c0802127981 */ /* 0x000f28000c1e1900 */
[----:B------:R-:W4:Y:S01]  /*02a0*/  LDG.E R19, desc[UR8][R4.64+0xc000] ;  /* 0x00c0000804137981 */ /* 0x000f22000c1e1900 */
[----:B-----5:R-:W-:-:S03]  /*02b0*/  FFMA R25, R22, R23, R25 ;  /* 0x0000001716197223 */ /* 0x020fc60000000019 */
[----:B------:R-:W5:Y:S04]  /*02c0*/  LDG.E R22, desc[UR8][R2.64+0x10] ;  /* 0x0000100802167981 */ /* 0x000f68000c1e1900 */
[----:B------:R-:W5:Y:S01]  /*02d0*/  LDG.E R23, desc[UR8][R4.64+0x10000] ;  /* 0x0100000804177981 */ /* 0x000f62000c1e1900 */
[----:B------:R-:W-:-:S03]  /*02e0*/  FFMA R26, R20, R21, R25 ;  /* 0x00000015141a7223 */ /* 0x000fc60000000019 */
[----:B------:R-:W5:Y:S04]  /*02f0*/  LDG.E R24, desc[UR8][R2.64+0x14] ;  /* 0x0000140802187981 */ /* 0x000f68000c1e1900 */
[----:B------:R-:W5:Y:S04]  /*0300*/  LDG.E R25, desc[UR8][R4.64+0x14000] ;  /* 0x0140000804197981 */ /* 0x000f68000c1e1900 */
[----:B------:R-:W5:Y:S01]  /*0310*/  LDG.E R20, desc[UR8][R2.64+0x18] ;  /* 0x0000180802147981 */ /* 0x000f62000c1e1900 */
[----:B------:R-:W-:-:S03]  /*0320*/  FFMA R27, R9, R6, R26 ;  /* 0x00000006091b7223 */ /* 0x000fc6000000001a */
[----:B------:R-:W5:Y:S04]  /*0330*/  LDG.E R21, desc[UR8][R4.64+0x18000] ;  /* 0x0180000804157981 */ /* 0x000f68000c1e1900 */
[----:B------:R0:W5:Y:S04]  /*0340*/  LDG.E R6, desc[UR8][R2.64+0x1c] ;  /* 0x00001c0802067981 */ /* 0x000168000c1e1900 */
[----:B------:R1:W5:Y:S01]  /*0350*/  LDG.E R9, desc[UR8][R4.64+0x1c000] ;  /* 0x01c0000804097981 */ /* 0x000362000c1e1900 */
[----:B------:R-:W-:-:S04]  /*0360*/  FFMA R7, R8, R7, R27 ;  /* 0x0000000708077223 */ /* 0x000fc8000000001b */
[----:B------:R-:W-:-:S04]  /*0370*/  FFMA R7, R16, R17, R7 ;  /* 0x0000001110077223 */ /* 0x000fc80000000007 */
[----:B------:R-:W-:Y:S01]  /*0380*/  FFMA R7, R14, R15, R7 ;  /* 0x0000000f0e077223 */ /* 0x000fe20000000007 */
[----:B------:R-:W-:-:S04]  /*0390*/  UIADD3 UR4, UPT, UPT, UR4, 0x10, URZ ;  /* 0x0000001004047890 */ /* 0x000fc8000fffe0ff */
[----:B------:R-:W-:Y:S01]  /*03a0*/  UISETP.NE.AND UP0, UPT, UR4, 0x400, UPT ;  /* 0x000004000400788c */ /* 0x000fe2000bf05270 */
[----:B0-----:R-:W-:Y:S02]  /*03b0*/  IADD3 R2, P0, PT, R2, 0x40, RZ ;  /* 0x0000004002027810 */ /* 0x001fe40007f1e0ff */
[----:B-1----:R-:W-:Y:S02]  /*03c0*/  IADD3 R4, P1, PT, R4, 0x40000, RZ ;  /* 0x0004000004047810 */ /* 0x002fe40007f3e0ff */
[----:B------:R-:W-:Y:S02]  /*03d0*/  IADD3.X R3, PT, PT, RZ, R3, RZ, P0, !PT ;  /* 0x00000003ff037210 */ /* 0x000fe400007fe4ff */
[----:B------:R-:W-:Y:S01]  /*03e0*/  IADD3.X R5, PT, PT, RZ, R5, RZ, P1, !PT ;  /* 0x00000005ff057210 */ /* 0x000fe20000ffe4ff */
[----:B--2---:R-:W-:-:S04]  /*03f0*/  FFMA R7, R12, R13, R7 ;  /* 0x0000000d0c077223 */ /* 0x004fc80000000007 */
[----:B---3--:R-:W-:-:S04]  /*0400*/  FFMA R7, R10, R11, R7 ;  /* 0x0000000b0a077223 */ /* 0x008fc80000000007 */
[----:B----4-:R-:W-:-:S04]  /*0410*/  FFMA R7, R18, R19, R7 ;  /* 0x0000001312077223 */ /* 0x010fc80000000007 */
[----:B-----5:R-:W-:-:S04]  /*0420*/  FFMA R7, R22, R23, R7 ;  /* 0x0000001716077223 */ /* 0x020fc80000000007 */
[----:B------:R-:W-:-:S04]  /*0430*/  FFMA R7, R24, R25, R7 ;  /* 0x0000001918077223 */ /* 0x000fc80000000007 */
[----:B------:R-:W-:-:S04]  /*0440*/  FFMA R7, R20, R21, R7 ;  /* 0x0000001514077223 */ /* 0x000fc80000000007 */
[----:B------:R-:W-:Y:S01]  /*0450*/  FFMA R10, R6, R9, R7 ;  /* 0x00000009060a7223 */ /* 0x000fe20000000007 */
[----:B------:R-:W-:Y:S06]  /*0460*/  BRA.U UP0, `(.L_x_0) ;  /* 0xfffffffd00247547 */ /* 0x000fec000b83ffff */
[----:B------:R-:W0:Y:S01]  /*0470*/  LDC.64 R2, c[0x0][0x380] ;  /* 0x0000e000ff027b82 */ /* 0x000e220000000a00 */
[----:B------:R-:W-:-:S06]  /*0480*/  USHF.L.U32 UR4, UR6, 0xc, URZ ;  /* 0x0000000c06047899 */ /* 0x000fcc00080006ff */
[----:B------:R-:W-:-:S05]  /*0490*/  LOP3.LUT R5, R0, UR4, RZ, 0xfc, !PT ;  /* 0x0000000400057c12 */ /* 0x000fca000f8efcff */
[----:B0-----:R-:W-:-:S05]  /*04a0*/  IMAD.WIDE.U32 R2, R5, 0x4, R2 ;  /* 0x0000000405027825 */ /* 0x001fca00078e0002 */
[----:B------:R-:W-:Y:S01]  /*04b0*/  STG.E desc[UR8][R2.64], R10 ;  /* 0x0000000a02007986 */ /* 0x000fe2000c101908 */
[----:B------:R-:W-:Y:S05]  /*04c0*/  EXIT ;  /* 0x000000000000794d */ /* 0x000fea0003800000 */
.L_x_1:
[----:B------:R-:W-:-:S00]  /*04d0*/  BRA `(.L_x_1) ;  /* 0xfffffffc00fc7947 */ /* 0x000fc0000383ffff */
[----:B------:R-:W-:-:S00]  /*04e0*/  NOP ;  /* 0x0000000000007918 */ /* 0x000fc00000000000 */
        /* <DEDUP_REMOVED lines=9> */
.L_x_2:


//--------------------- .nv.shared.reserved.0     --------------------------
	.section	.nv.shared.reserved.0,"aw",@nobits
	.weak		__nv_reservedSMEM_offset_0_alias
	.size		__nv_reservedSMEM_offset_0_alias, 0, 64
	.other		__nv_reservedSMEM_offset_0_alias,@"STO_CUDA_RESERVED_SHARED STV_DEFAULT"
__nv_reservedSMEM_offset_0_alias:
	.zero		0
	.zero		64


//--------------------- .nv.constant0._Z10vector_addPfS_S_ --------------------------
	.section	.nv.constant0._Z10vector_addPfS_S_,"a",@progbits
	.sectionflags	@""
	.align	4
.nv.constant0._Z10vector_addPfS_S_:
	.zero		920


//--------------------- SYMBOLS --------------------------

	.type		.nv.reservedSmem.offset0,@object
	.size		.nv.reservedSmem.offset0,0x4
